//
// Generated by NVIDIA NVVM Compiler
//
// Compiler Build ID: CL-36424714
// Cuda compilation tools, release 13.0, V13.0.88
// Based on NVVM 20.0.0
//

.version 9.0
.target sm_100
.address_size 64

	// .globl	MatrixMultiplication

.visible .entry MatrixMultiplication(
	.param .u64 .ptr .align 1 MatrixMultiplication_param_0,
	.param .u64 .ptr .align 1 MatrixMultiplication_param_1,
	.param .u64 .ptr .align 1 MatrixMultiplication_param_2,
	.param .u32 MatrixMultiplication_param_3
)
{
	.reg .pred 	%p<12>;
	.reg .b32 	%r<40>;
	.reg .b32 	%f<68>;
	.reg .b64 	%rd<67>;

	ld.param.u64 	%rd14, [MatrixMultiplication_param_0];
	ld.param.u64 	%rd15, [MatrixMultiplication_param_1];
	ld.param.u32 	%r17, [MatrixMultiplication_param_3];
	cvta.to.global.u64 	%rd1, %rd15;
	cvta.to.global.u64 	%rd2, %rd14;
	mov.u32 	%r18, %ctaid.y;
	mov.u32 	%r19, %ntid.y;
	mov.u32 	%r20, %tid.y;
	mad.lo.s32 	%r1, %r18, %r19, %r20;
	mov.u32 	%r21, %ctaid.x;
	mov.u32 	%r22, %ntid.x;
	mov.u32 	%r23, %tid.x;
	mad.lo.s32 	%r2, %r21, %r22, %r23;
	max.s32 	%r24, %r1, %r2;
	setp.ge.s32 	%p1, %r24, %r17;
	setp.lt.s32 	%p2, %r17, 1;
	mov.f32 	%f67, 0f00000000;
	or.pred  	%p3, %p1, %p2;
	@%p3 bra 	$L__BB0_12;
	mul.lo.s32 	%r3, %r17, %r1;
	and.b32  	%r4, %r17, 7;
	setp.lt.u32 	%p4, %r17, 8;
	mov.f32 	%f67, 0f00000000;
	mov.b32 	%r38, 0;
	@%p4 bra 	$L__BB0_4;
	and.b32  	%r38, %r17, 2147483640;
	neg.s32 	%r36, %r38;
	mul.wide.u32 	%rd16, %r17, 4;
	add.s64 	%rd3, %rd1, %rd16;
	mul.wide.u32 	%rd17, %r17, 8;
	add.s64 	%rd4, %rd1, %rd17;
	mul.wide.u32 	%rd18, %r17, 12;
	add.s64 	%rd5, %rd1, %rd18;
	mul.wide.u32 	%rd19, %r17, 16;
	add.s64 	%rd6, %rd1, %rd19;
	mul.wide.u32 	%rd20, %r17, 20;
	add.s64 	%rd7, %rd1, %rd20;
	mul.wide.u32 	%rd21, %r17, 24;
	add.s64 	%rd8, %rd1, %rd21;
	mul.wide.u32 	%rd22, %r17, 28;
	add.s64 	%rd9, %rd1, %rd22;
	mul.wide.u32 	%rd23, %r3, 4;
	add.s64 	%rd24, %rd23, %rd2;
	add.s64 	%rd66, %rd24, 16;
	mov.f32 	%f67, 0f00000000;
	mov.u32 	%r35, %r2;
$L__BB0_3:
	.pragma "nounroll";
	mul.wide.s32 	%rd25, %r35, 4;
	add.s64 	%rd26, %rd3, %rd25;
	add.s64 	%rd27, %rd4, %rd25;
	add.s64 	%rd28, %rd5, %rd25;
	add.s64 	%rd29, %rd6, %rd25;
	add.s64 	%rd30, %rd7, %rd25;
	add.s64 	%rd31, %rd8, %rd25;
	add.s64 	%rd32, %rd9, %rd25;
	add.s64 	%rd33, %rd1, %rd25;
	ld.global.f32 	%f17, [%rd66+-16];
	ld.global.f32 	%f18, [%rd33];
	fma.rn.f32 	%f19, %f17, %f18, %f67;
	ld.global.f32 	%f20, [%rd66+-12];
	ld.global.f32 	%f21, [%rd26];
	fma.rn.f32 	%f22, %f20, %f21, %f19;
	ld.global.f32 	%f23, [%rd66+-8];
	ld.global.f32 	%f24, [%rd27];
	fma.rn.f32 	%f25, %f23, %f24, %f22;
	ld.global.f32 	%f26, [%rd66+-4];
	ld.global.f32 	%f27, [%rd28];
	fma.rn.f32 	%f28, %f26, %f27, %f25;
	ld.global.f32 	%f29, [%rd66];
	ld.global.f32 	%f30, [%rd29];
	fma.rn.f32 	%f31, %f29, %f30, %f28;
	ld.global.f32 	%f32, [%rd66+4];
	ld.global.f32 	%f33, [%rd30];
	fma.rn.f32 	%f34, %f32, %f33, %f31;
	ld.global.f32 	%f35, [%rd66+8];
	ld.global.f32 	%f36, [%rd31];
	fma.rn.f32 	%f37, %f35, %f36, %f34;
	ld.global.f32 	%f38, [%rd66+12];
	ld.global.f32 	%f39, [%rd32];
	fma.rn.f32 	%f67, %f38, %f39, %f37;
	add.s32 	%r36, %r36, 8;
	shl.b32 	%r26, %r17, 3;
	add.s32 	%r35, %r35, %r26;
	add.s64 	%rd66, %rd66, 32;
	setp.ne.s32 	%p5, %r36, 0;
	@%p5 bra 	$L__BB0_3;
$L__BB0_4:
	setp.eq.s32 	%p6, %r4, 0;
	@%p6 bra 	$L__BB0_12;
	and.b32  	%r12, %r17, 3;
	setp.lt.u32 	%p7, %r4, 4;
	@%p7 bra 	$L__BB0_7;
	add.s32 	%r27, %r38, %r3;
	mul.wide.u32 	%rd34, %r27, 4;
	add.s64 	%rd35, %rd2, %rd34;
	ld.global.f32 	%f41, [%rd35];
	mad.lo.s32 	%r28, %r38, %r17, %r2;
	mul.wide.s32 	%rd36, %r28, 4;
	add.s64 	%rd37, %rd1, %rd36;
	ld.global.f32 	%f42, [%rd37];
	fma.rn.f32 	%f43, %f41, %f42, %f67;
	cvt.u64.u32 	%rd38, %r3;
	cvt.u64.u32 	%rd39, %r38;
	add.s64 	%rd40, %rd39, %rd38;
	shl.b64 	%rd41, %rd40, 2;
	add.s64 	%rd42, %rd2, %rd41;
	ld.global.f32 	%f44, [%rd42+4];
	mul.wide.u32 	%rd43, %r17, 4;
	add.s64 	%rd44, %rd37, %rd43;
	ld.global.f32 	%f45, [%rd44];
	fma.rn.f32 	%f46, %f44, %f45, %f43;
	ld.global.f32 	%f47, [%rd42+8];
	add.s64 	%rd45, %rd44, %rd43;
	ld.global.f32 	%f48, [%rd45];
	fma.rn.f32 	%f49, %f47, %f48, %f46;
	ld.global.f32 	%f50, [%rd42+12];
	add.s64 	%rd46, %rd45, %rd43;
	ld.global.f32 	%f51, [%rd46];
	fma.rn.f32 	%f67, %f50, %f51, %f49;
	add.s32 	%r38, %r38, 4;
$L__BB0_7:
	setp.eq.s32 	%p8, %r12, 0;
	@%p8 bra 	$L__BB0_12;
	setp.eq.s32 	%p9, %r12, 1;
	@%p9 bra 	$L__BB0_10;
	add.s32 	%r29, %r38, %r3;
	mul.wide.u32 	%rd47, %r29, 4;
	add.s64 	%rd48, %rd2, %rd47;
	ld.global.f32 	%f53, [%rd48];
	mad.lo.s32 	%r30, %r38, %r17, %r2;
	mul.wide.s32 	%rd49, %r30, 4;
	add.s64 	%rd50, %rd1, %rd49;
	ld.global.f32 	%f54, [%rd50];
	fma.rn.f32 	%f55, %f53, %f54, %f67;
	cvt.u64.u32 	%rd51, %r3;
	cvt.u64.u32 	%rd52, %r38;
	add.s64 	%rd53, %rd52, %rd51;
	shl.b64 	%rd54, %rd53, 2;
	add.s64 	%rd55, %rd2, %rd54;
	ld.global.f32 	%f56, [%rd55+4];
	mul.wide.u32 	%rd56, %r17, 4;
	add.s64 	%rd57, %rd50, %rd56;
	ld.global.f32 	%f57, [%rd57];
	fma.rn.f32 	%f67, %f56, %f57, %f55;
	add.s32 	%r38, %r38, 2;
$L__BB0_10:
	and.b32  	%r31, %r17, 1;
	setp.eq.b32 	%p10, %r31, 1;
	not.pred 	%p11, %p10;
	@%p11 bra 	$L__BB0_12;
	add.s32 	%r32, %r38, %r3;
	mul.wide.u32 	%rd58, %r32, 4;
	add.s64 	%rd59, %rd2, %rd58;
	ld.global.f32 	%f58, [%rd59];
	mad.lo.s32 	%r33, %r38, %r17, %r2;
	mul.wide.s32 	%rd60, %r33, 4;
	add.s64 	%rd61, %rd1, %rd60;
	ld.global.f32 	%f59, [%rd61];
	fma.rn.f32 	%f67, %f58, %f59, %f67;
$L__BB0_12:
	ld.param.u64 	%rd65, [MatrixMultiplication_param_2];
	cvta.to.global.u64 	%rd62, %rd65;
	mad.lo.s32 	%r34, %r17, %r1, %r2;
	mul.wide.s32 	%rd63, %r34, 4;
	add.s64 	%rd64, %rd62, %rd63;
	st.global.f32 	[%rd64], %f67;
	ret;

}


// ===== COMPILED SASS (sm_100) =====

	.target	sm_100

	.elftype	@"ET_EXEC"


//--------------------- .note.nv.tkinfo           --------------------------
	.section	.note.nv.tkinfo,"",@"SHT_NOTE"
	.sectionflags	@"SHF_NOTE_NV_TKINFO"
	.tkinfo
        /*0018*/ 	.word	0x00000002
        /*0030*/ 	.string	""
        /*0030*/ 	.string	"ptxas"
        /*0030*/ 	.string	"Cuda compilation tools, release 13.0, V13.0.88"
        /*0030*/ 	.string	"Build cuda_13.0.r13.0/compiler.36424714_0"
        /*0030*/ 	.string	"-arch sm_100 -m 64 "



//--------------------- .note.nv.cuinfo           --------------------------
	.section	.note.nv.cuinfo,"",@"SHT_NOTE"
	.sectionflags	@"SHF_NOTE_NV_CUINFO"
        /*0018*/ 	.short	0x0002
        /*001a*/ 	.short	0x0064
        /*001c*/ 	.short	0x0082
	.zero		2


//--------------------- .nv.info                  --------------------------
	.section	.nv.info,"",@"SHT_CUDA_INFO"
	.align	4


	//----- nvinfo : EIATTR_REGCOUNT
	.align		4
        /*0000*/ 	.byte	0x04, 0x2f
        /*0002*/ 	.short	(.L_1 - .L_0)
	.align		4
.L_0:
        /*0004*/ 	.word	index@(MatrixMultiplication)
        /*0008*/ 	.word	0x0000001e


	//----- nvinfo : EIATTR_FRAME_SIZE
	.align		4
.L_1:
        /*000c*/ 	.byte	0x04, 0x11
        /*000e*/ 	.short	(.L_3 - .L_2)
	.align		4
.L_2:
        /*0010*/ 	.word	index@(MatrixMultiplication)
        /*0014*/ 	.word	0x00000000


	//----- nvinfo : EIATTR_MIN_STACK_SIZE
	.align		4
.L_3:
        /*0018*/ 	.byte	0x04, 0x12
        /*001a*/ 	.short	(.L_5 - .L_4)
	.align		4
.L_4:
        /*001c*/ 	.word	index@(MatrixMultiplication)
        /*0020*/ 	.word	0x00000000
.L_5:


//--------------------- .nv.compat                --------------------------
	.section	.nv.compat,"",@"SHT_CUDA_COMPAT_INFO"
	.align	4
        /*0000*/ 	.byte	0x02, 0x09, 0x00, 0x00, 0x02, 0x02, 0x01, 0x00, 0x02, 0x05, 0x05, 0x00, 0x03, 0x07, 0x01, 0x01
        /*0010*/ 	.byte	0x02, 0x03, 0x00, 0x00, 0x02, 0x06, 0x01, 0x00, 0x04, 0x0b, 0x08, 0x00, 0x09, 0x00, 0x00, 0x00
        /*0020*/ 	.byte	0x00, 0x00, 0x00, 0x00


//--------------------- .nv.info.MatrixMultiplication --------------------------
	.section	.nv.info.MatrixMultiplication,"",@"SHT_CUDA_INFO"
	.sectionflags	@""
	.align	4


	//----- nvinfo : EIATTR_CUDA_API_VERSION
	.align		4
        /*0000*/ 	.byte	0x04, 0x37
        /*0002*/ 	.short	(.L_7 - .L_6)
.L_6:
        /*0004*/ 	.word	0x00000082


	//----- nvinfo : EIATTR_KPARAM_INFO
	.align		4
.L_7:
        /*0008*/ 	.byte	0x04, 0x17
        /*000a*/ 	.short	(.L_9 - .L_8)
.L_8:
        /*000c*/ 	.word	0x00000000
        /*0010*/ 	.short	0x0003
        /*0012*/ 	.short	0x0018
        /*0014*/ 	.byte	0x00, 0xf0, 0x11, 0x00


	//----- nvinfo : EIATTR_KPARAM_INFO
	.align		4
.L_9:
        /*0018*/ 	.byte	0x04, 0x17
        /*001a*/ 	.short	(.L_11 - .L_10)
.L_10:
        /*001c*/ 	.word	0x00000000
        /*0020*/ 	.short	0x0002
        /*0022*/ 	.short	0x0010
        /*0024*/ 	.byte	0x00, 0xf5, 0x21, 0x00


	//----- nvinfo : EIATTR_KPARAM_INFO
	.align		4
.L_11:
        /*0028*/ 	.byte	0x04, 0x17
        /*002a*/ 	.short	(.L_13 - .L_12)
.L_12:
        /*002c*/ 	.word	0x00000000
        /*0030*/ 	.short	0x0001
        /*0032*/ 	.short	0x0008
        /*0034*/ 	.byte	0x00, 0xf5, 0x21, 0x00


	//----- nvinfo : EIATTR_KPARAM_INFO
	.align		4
.L_13:
        /*0038*/ 	.byte	0x04, 0x17
        /*003a*/ 	.short	(.L_15 - .L_14)
.L_14:
        /*003c*/ 	.word	0x00000000
        /*0040*/ 	.short	0x0000
        /*0042*/ 	.short	0x0000
        /*0044*/ 	.byte	0x00, 0xf5, 0x21, 0x00


	//----- nvinfo : EIATTR_SPARSE_MMA_MASK
	.align		4
.L_15:
        /*0048*/ 	.byte	0x03, 0x50
        /*004a*/ 	.short	0x0000


	//----- nvinfo : EIATTR_MAXREG_COUNT
	.align		4
        /*004c*/ 	.byte	0x03, 0x1b
        /*004e*/ 	.short	0x00ff


	//----- nvinfo : EIATTR_MERCURY_ISA_VERSION
	.align		4
        /*0050*/ 	.byte	0x03, 0x5f
        /*0052*/ 	.short	0x0101


	//----- nvinfo : EIATTR_VRC_CTA_INIT_COUNT
	.align		4
        /*0054*/ 	.byte	0x02, 0x4a
	.zero		1
	.zero		1


	//----- nvinfo : EIATTR_EXIT_INSTR_OFFSETS
	.align		4
        /*0058*/ 	.byte	0x04, 0x1c
        /*005a*/ 	.short	(.L_17 - .L_16)


	//   ....[0]....
.L_16:
        /*005c*/ 	.word	0x00000b00


	//----- nvinfo : EIATTR_CRS_STACK_SIZE
	.align		4
.L_17:
        /*0060*/ 	.byte	0x04, 0x1e
        /*0062*/ 	.short	(.L_19 - .L_18)
.L_18:
        /*0064*/ 	.word	0x00000000


	//----- nvinfo : EIATTR_CBANK_PARAM_SIZE
	.align		4
.L_19:
        /*0068*/ 	.byte	0x03, 0x19
        /*006a*/ 	.short	0x001c


	//----- nvinfo : EIATTR_PARAM_CBANK
	.align		4
        /*006c*/ 	.byte	0x04, 0x0a
        /*006e*/ 	.short	(.L_21 - .L_20)
	.align		4
.L_20:
        /*0070*/ 	.word	index@(.nv.constant0.MatrixMultiplication)
        /*0074*/ 	.short	0x0380
        /*0076*/ 	.short	0x001c


	//----- nvinfo : EIATTR_SW_WAR
	.align		4
.L_21:
        /*0078*/ 	.byte	0x04, 0x36
        /*007a*/ 	.short	(.L_23 - .L_22)
.L_22:
        /*007c*/ 	.word	0x00000008
.L_23:


//--------------------- .nv.callgraph             --------------------------
	.section	.nv.callgraph,"",@"SHT_CUDA_CALLGRAPH"
	.align	4
	.sectionentsize	8
	.align		4
        /*0000*/ 	.word	0x00000000
	.align		4
        /*0004*/ 	.word	0xffffffff
	.align		4
        /*0008*/ 	.word	0x00000000
	.align		4
        /*000c*/ 	.word	0xfffffffe
	.align		4
        /*0010*/ 	.word	0x00000000
	.align		4
        /*0014*/ 	.word	0xfffffffd
	.align		4
        /*0018*/ 	.word	0x00000000
	.align		4
        /*001c*/ 	.word	0xfffffffc


//--------------------- .text.MatrixMultiplication --------------------------
	.section	.text.MatrixMultiplication,"ax",@progbits
	.align	128
        .global         MatrixMultiplication
        .type           MatrixMultiplication,@function
        .size           MatrixMultiplication,(.L_x_6 - MatrixMultiplication)
        .other          MatrixMultiplication,@"STO_CUDA_ENTRY STV_DEFAULT"
MatrixMultiplication:
.text.MatrixMultiplication:
[----:B------:R-:W-:Y:S01]  /*0000*/  LDC R1, c[0x0][0x37c] ;  /* 0x0000df00ff017b82 */ /* 0x000fe20000000800 */
[----:B------:R-:W0:Y:S07]  /*0010*/  S2R R3, SR_TID.Y ;  /* 0x0000000000037919 */ /* 0x000e2e0000002200 */
[----:B------:R-:W0:Y:S01]  /*0020*/  LDC R0, c[0x0][0x364] ;  /* 0x0000d900ff007b82 */ /* 0x000e220000000800 */
[----:B------:R-:W1:Y:S01]  /*0030*/  LDCU UR18, c[0x0][0x398] ;  /* 0x00007300ff1277ac */ /* 0x000e620008000800 */
[----:B------:R-:W-:Y:S01]  /*0040*/  BSSY.RECONVERGENT B0, `(.L_x_0) ;  /* 0x00000a7000007945 */ /* 0x000fe20003800200 */
[----:B------:R-:W2:Y:S01]  /*0050*/  S2R R2, SR_TID.X ;  /* 0x0000000000027919 */ /* 0x000ea20000002100 */
[----:B------:R-:W-:Y:S01]  /*0060*/  HFMA2 R12, -RZ, RZ, 0, 0 ;  /* 0x00000000ff0c7431 */ /* 0x000fe200000001ff */
[----:B------:R-:W3:Y:S03]  /*0070*/  LDCU.64 UR16, c[0x0][0x358] ;  /* 0x00006b00ff1077ac */ /* 0x000ee60008000a00 */
[----:B------:R-:W0:Y:S08]  /*0080*/  S2UR UR4, SR_CTAID.Y ;  /* 0x00000000000479c3 */ /* 0x000e300000002600 */
[----:B------:R-:W2:Y:S01]  /*0090*/  S2UR UR5, SR_CTAID.X ;  /* 0x00000000000579c3 */ /* 0x000ea20000002500 */
[----:B-1----:R-:W-:-:S07]  /*00a0*/  UISETP.GE.AND UP0, UPT, UR18, 0x1, UPT ;  /* 0x000000011200788c */ /* 0x002fce000bf06270 */
[----:B------:R-:W2:Y:S01]  /*00b0*/  LDC R13, c[0x0][0x360] ;  /* 0x0000d800ff0d7b82 */ /* 0x000ea20000000800 */
[----:B------:R-:W-:Y:S01]  /*00c0*/  PLOP3.LUT P0, PT, PT, PT, UP0, 0x80, 0x8 ;  /* 0x000000000008781c */ /* 0x000fe20003f0f008 */
[----:B0-----:R-:W-:Y:S02]  /*00d0*/  IMAD R0, R0, UR4, R3 ;  /* 0x0000000400007c24 */ /* 0x001fe4000f8e0203 */
[----:B--2---:R-:W-:-:S05]  /*00e0*/  IMAD R13, R13, UR5, R2 ;  /* 0x000000050d0d7c24 */ /* 0x004fca000f8e0202 */
[----:B------:R-:W-:-:S04]  /*00f0*/  VIMNMX R2, PT, PT, R0, R13, !PT ;  /* 0x0000000d00027248 */ /* 0x000fc80007fe0100 */
[----:B------:R-:W-:-:S13]  /*0100*/  ISETP.GE.OR P0, PT, R2, UR18, !P0 ;  /* 0x0000001202007c0c */ /* 0x000fda000c706670 */
[----:B---3--:R-:W-:Y:S05]  /*0110*/  @P0 BRA `(.L_x_1) ;  /* 0x0000000800640947 */ /* 0x008fea0003800000 */
[----:B------:R-:W-:Y:S02]  /*0120*/  UISETP.GE.U32.AND UP1, UPT, UR18, 0x8, UPT ;  /* 0x000000081200788c */ /* 0x000fe4000bf26070 */
[----:B------:R-:W-:Y:S01]  /*0130*/  IMAD R5, R0, UR18, RZ ;  /* 0x0000001200057c24 */ /* 0x000fe2000f8e02ff */
[----:B------:R-:W-:Y:S01]  /*0140*/  ULOP3.LUT UR19, UR18, 0x7, URZ, 0xc0, !UPT ;  /* 0x0000000712137892 */ /* 0x000fe2000f8ec0ff */
[----:B------:R-:W-:Y:S01]  /*0150*/  MOV R12, RZ ;  /* 0x000000ff000c7202 */ /* 0x000fe20000000f00 */
[----:B------:R-:W-:Y:S02]  /*0160*/  UMOV UR4, URZ ;  /* 0x000000ff00047c82 */ /* 0x000fe40008000000 */
[----:B------:R-:W-:Y:S02]  /*0170*/  UISETP.NE.AND UP0, UPT, UR19, URZ, UPT ;  /* 0x000000ff1300728c */ /* 0x000fe4000bf05270 */
[----:B------:R-:W-:Y:S09]  /*0180*/  BRA.U !UP1, `(.L_x_2) ;  /* 0x0000000509087547 */ /* 0x000ff2000b800000 */
[----:B------:R-:W0:Y:S01]  /*0190*/  LDCU.128 UR20, c[0x0][0x380] ;  /* 0x00007000ff1477ac */ /* 0x000e220008000c00 */
[----:B------:R-:W-:Y:S02]  /*01a0*/  MOV R12, RZ ;  /* 0x000000ff000c7202 */ /* 0x000fe40000000f00 */
[----:B------:R-:W-:Y:S01]  /*01b0*/  MOV R14, R13 ;  /* 0x0000000d000e7202 */ /* 0x000fe20000000f00 */
[----:B------:R-:W-:-:S04]  /*01c0*/  ULOP3.LUT UR4, UR18, 0x7ffffff8, URZ, 0xc0, !UPT ;  /* 0x7ffffff812047892 */ /* 0x000fc8000f8ec0ff */
[----:B------:R-:W-:Y:S01]  /*01d0*/  UIADD3 UR5, UPT, UPT, -UR4, URZ, URZ ;  /* 0x000000ff04057290 */ /* 0x000fe2000fffe1ff */
[----:B0-----:R-:W-:Y:S01]  /*01e0*/  MOV R2, UR20 ;  /* 0x0000001400027c02 */ /* 0x001fe20008000f00 */
[----:B------:R-:W-:Y:S01]  /*01f0*/  UIMAD.WIDE.U32 UR6, UR18, 0xc, UR22 ;  /* 0x0000000c120678a5 */ /* 0x000fe2000f8e0016 */
[----:B------:R-:W-:Y:S01]  /*0200*/  MOV R3, UR21 ;  /* 0x0000001500037c02 */ /* 0x000fe20008000f00 */
[----:B------:R-:W-:Y:S02]  /*0210*/  UIMAD.WIDE.U32 UR8, UR18, 0x10, UR22 ;  /* 0x00000010120878a5 */ /* 0x000fe4000f8e0016 */
[----:B------:R-:W-:Y:S01]  /*0220*/  UIMAD.WIDE.U32 UR10, UR18, 0x14, UR22 ;  /* 0x00000014120a78a5 */ /* 0x000fe2000f8e0016 */
[----:B------:R-:W-:Y:S01]  /*0230*/  IMAD.WIDE.U32 R2, R5, 0x4, R2 ;  /* 0x0000000405027825 */ /* 0x000fe200078e0002 */
[----:B------:R-:W-:Y:S02]  /*0240*/  UIMAD.WIDE.U32 UR12, UR18, 0x18, UR22 ;  /* 0x00000018120c78a5 */ /* 0x000fe4000f8e0016 */
[----:B------:R-:W-:Y:S01]  /*0250*/  UIMAD.WIDE.U32 UR14, UR18, 0x1c, UR22 ;  /* 0x0000001c120e78a5 */ /* 0x000fe2000f8e0016 */
[----:B------:R-:W-:-:S04]  /*0260*/  IADD3 R2, P0, PT, R2, 0x10, RZ ;  /* 0x0000001002027810 */ /* 0x000fc80007f1e0ff */
[----:B------:R-:W-:-:S09]  /*0270*/  IADD3.X R3, PT, PT, RZ, R3, RZ, P0, !PT ;  /* 0x00000003ff037210 */ /* 0x000fd200007fe4ff */
.L_x_3:
[----:B------:R-:W-:Y:S01]  /*0280*/  UIMAD.WIDE.U32 UR24, UR18, 0x4, UR22 ;  /* 0x00000004121878a5 */ /* 0x000fe2000f8e0016 */
[----:B------:R-:W-:Y:S01]  /*0290*/  IMAD.MOV.U32 R23, RZ, RZ, 0x4 ;  /* 0x00000004ff177424 */ /* 0x000fe200078e00ff */
[----:B------:R-:W-:Y:S01]  /*02a0*/  UIMAD.WIDE.U32 UR20, UR18, 0x8, UR22 ;  /* 0x00000008121478a5 */ /* 0x000fe2000f8e0016 */
[----:B------:R-:W-:Y:S01]  /*02b0*/  HFMA2 R11, -RZ, RZ, 0, 2.384185791015625e-07 ;  /* 0x00000004ff0b7431 */ /* 0x000fe200000001ff */
[----:B------:R-:W2:Y:S01]  /*02c0*/  LDG.E R21, desc[UR16][R2.64+-0x10] ;  /* 0xfffff01002157981 */ /* 0x000ea2000c1e1900 */
[----:B------:R-:W-:Y:S01]  /*02d0*/  IMAD.WIDE R22, R14, R23, UR22 ;  /* 0x000000160e167e25 */ /* 0x000fe2000f8e0217 */
[----:B------:R-:W-:Y:S02]  /*02e0*/  MOV R8, UR24 ;  /* 0x0000001800087c02 */ /* 0x000fe40008000f00 */
[----:B------:R-:W-:Y:S01]  /*02f0*/  MOV R9, UR25 ;  /* 0x0000001900097c02 */ /* 0x000fe20008000f00 */
[----:B------:R-:W3:Y:S01]  /*0300*/  LDG.E R19, desc[UR16][R2.64+-0xc] ;  /* 0xfffff41002137981 */ /* 0x000ee2000c1e1900 */
[----:B------:R-:W-:-:S02]  /*0310*/  MOV R24, UR20 ;  /* 0x0000001400187c02 */ /* 0x000fc40008000f00 */
[----:B------:R-:W-:Y:S01]  /*0320*/  MOV R25, UR21 ;  /* 0x0000001500197c02 */ /* 0x000fe20008000f00 */
[C---:B------:R-:W-:Y:S01]  /*0330*/  IMAD.WIDE R8, R14.reuse, 0x4, R8 ;  /* 0x000000040e087825 */ /* 0x040fe200078e0208 */
[----:B------:R-:W2:Y:S03]  /*0340*/  LDG.E R22, desc[UR16][R22.64] ;  /* 0x0000001016167981 */ /* 0x000ea6000c1e1900 */
[C---:B------:R-:W-:Y:S01]  /*0350*/  IMAD.WIDE R24, R14.reuse, 0x4, R24 ;  /* 0x000000040e187825 */ /* 0x040fe200078e0218 */
[----:B------:R0:W3:Y:S03]  /*0360*/  LDG.E R20, desc[UR16][R8.64] ;  /* 0x0000001008147981 */ /* 0x0000e6000c1e1900 */
[----:B------:R-:W-:Y:S01]  /*0370*/  IMAD.MOV.U32 R5, RZ, RZ, 0x4 ;  /* 0x00000004ff057424 */ /* 0x000fe200078e00ff */
[----:B------:R-:W4:Y:S01]  /*0380*/  LDG.E R18, desc[UR16][R24.64] ;  /* 0x0000001018127981 */ /* 0x000f22000c1e1900 */
[----:B------:R-:W-:Y:S01]  /*0390*/  IMAD.WIDE R10, R14, R11, UR6 ;  /* 0x000000060e0a7e25 */ /* 0x000fe2000f8e020b */
[----:B------:R-:W-:-:S02]  /*03a0*/  MOV R7, 0x4 ;  /* 0x0000000400077802 */ /* 0x000fc40000000f00 */
[----:B------:R-:W4:Y:S01]  /*03b0*/  LDG.E R17, desc[UR16][R2.64+-0x8] ;  /* 0xfffff81002117981 */ /* 0x000f22000c1e1900 */
[----:B0-----:R-:W-:Y:S02]  /*03c0*/  HFMA2 R9, -RZ, RZ, 0, 2.384185791015625e-07 ;  /* 0x00000004ff097431 */ /* 0x001fe400000001ff */
[C---:B------:R-:W-:Y:S01]  /*03d0*/  IMAD.WIDE R4, R14.reuse, R5, UR8 ;  /* 0x000000080e047e25 */ /* 0x040fe2000f8e0205 */
[----:B------:R0:W5:Y:S04]  /*03e0*/  LDG.E R16, desc[UR16][R10.64] ;  /* 0x000000100a107981 */ /* 0x000168000c1e1900 */
[----:B------:R-:W5:Y:S01]  /*03f0*/  LDG.E R15, desc[UR16][R2.64+-0x4] ;  /* 0xfffffc10020f7981 */ /* 0x000f62000c1e1900 */
[----:B------:R-:W-:Y:S01]  /*0400*/  IMAD.WIDE R6, R14, R7, UR10 ;  /* 0x0000000a0e067e25 */ /* 0x000fe2000f8e0207 */
[----:B------:R-:W-:-:S02]  /*0410*/  MOV R27, 0x4 ;  /* 0x00000004001b7802 */ /* 0x000fc40000000f00 */
[----:B------:R1:W5:Y:S01]  /*0420*/  LDG.E R4, desc[UR16][R4.64] ;  /* 0x0000001004047981 */ /* 0x000362000c1e1900 */
[----:B------:R-:W-:-:S03]  /*0430*/  IMAD.WIDE R8, R14, R9, UR12 ;  /* 0x0000000c0e087e25 */ /* 0x000fc6000f8e0209 */
[----:B------:R-:W5:Y:S01]  /*0440*/  LDG.E R23, desc[UR16][R2.64] ;  /* 0x0000001002177981 */ /* 0x000f62000c1e1900 */
[----:B0-----:R-:W-:-:S03]  /*0450*/  IMAD.WIDE R10, R14, R27, UR14 ;  /* 0x0000000e0e0a7e25 */ /* 0x001fc6000f8e021b */
[----:B------:R-:W5:Y:S04]  /*0460*/  LDG.E R7, desc[UR16][R6.64] ;  /* 0x0000001006077981 */ /* 0x000f68000c1e1900 */
[----:B------:R-:W5:Y:S04]  /*0470*/  LDG.E R24, desc[UR16][R2.64+0x4] ;  /* 0x0000041002187981 */ /* 0x000f68000c1e1900 */
[----:B------:R-:W5:Y:S04]  /*0480*/  LDG.E R8, desc[UR16][R8.64] ;  /* 0x0000001008087981 */ /* 0x000f68000c1e1900 */
[----:B------:R-:W5:Y:S04]  /*0490*/  LDG.E R25, desc[UR16][R2.64+0x8] ;  /* 0x0000081002197981 */ /* 0x000f68000c1e1900 */
[----:B------:R-:W5:Y:S04]  /*04a0*/  LDG.E R10, desc[UR16][R10.64] ;  /* 0x000000100a0a7981 */ /* 0x000f68000c1e1900 */
[----:B------:R0:W5:Y:S01]  /*04b0*/  LDG.E R27, desc[UR16][R2.64+0xc] ;  /* 0x00000c10021b7981 */ /* 0x000162000c1e1900 */
[----:B------:R-:W-:-:S04]  /*04c0*/  UIADD3 UR5, UPT, UPT, UR5, 0x8, URZ ;  /* 0x0000000805057890 */ /* 0x000fc8000fffe0ff */
[----:B------:R-:W-:Y:S01]  /*04d0*/  UISETP.NE.AND UP1, UPT, UR5, URZ, UPT ;  /* 0x000000ff0500728c */ /* 0x000fe2000bf25270 */
[----:B-1----:R-:W-:Y:S02]  /*04e0*/  MOV R5, UR18 ;  /* 0x0000001200057c02 */ /* 0x002fe40008000f00 */
[----:B0-----:R-:W-:-:S03]  /*04f0*/  IADD3 R2, P0, PT, R2, 0x20, RZ ;  /* 0x0000002002027810 */ /* 0x001fc60007f1e0ff */
[----:B------:R-:W-:Y:S01]  /*0500*/  IMAD R14, R5, 0x8, R14 ;  /* 0x00000008050e7824 */ /* 0x000fe200078e020e */
[----:B------:R-:W-:Y:S01]  /*0510*/  IADD3.X R3, PT, PT, RZ, R3, RZ, P0, !PT ;  /* 0x00000003ff037210 */ /* 0x000fe200007fe4ff */
[----:B--2---:R-:W-:-:S04]  /*0520*/  FFMA R22, R21, R22, R12 ;  /* 0x0000001615167223 */ /* 0x004fc8000000000c */
[----:B---3--:R-:W-:-:S04]  /*0530*/  FFMA R20, R19, R20, R22 ;  /* 0x0000001413147223 */ /* 0x008fc80000000016 */
[----:B----4-:R-:W-:-:S04]  /*0540*/  FFMA R18, R17, R18, R20 ;  /* 0x0000001211127223 */ /* 0x010fc80000000014 */
[----:B-----5:R-:W-:-:S04]  /*0550*/  FFMA R16, R15, R16, R18 ;  /* 0x000000100f107223 */ /* 0x020fc80000000012 */
[----:B------:R-:W-:-:S04]  /*0560*/  FFMA R23, R23, R4, R16 ;  /* 0x0000000417177223 */ /* 0x000fc80000000010 */
[----:B------:R-:W-:-:S04]  /*0570*/  FFMA R24, R24, R7, R23 ;  /* 0x0000000718187223 */ /* 0x000fc80000000017 */
[----:B------:R-:W-:-:S04]  /*0580*/  FFMA R8, R25, R8, R24 ;  /* 0x0000000819087223 */ /* 0x000fc80000000018 */
[----:B------:R-:W-:Y:S01]  /*0590*/  FFMA R12, R27, R10, R8 ;  /* 0x0000000a1b0c7223 */ /* 0x000fe20000000008 */
[----:B------:R-:W-:Y:S06]  /*05a0*/  BRA.U UP1, `(.L_x_3) ;  /* 0xfffffffd01347547 */ /* 0x000fec000b83ffff */
.L_x_2:
[----:B------:R-:W-:Y:S05]  /*05b0*/  BRA.U !UP0, `(.L_x_1) ;  /* 0x00000005083c7547 */ /* 0x000fea000b800000 */
[----:B------:R-:W-:Y:S01]  /*05c0*/  UISETP.GE.U32.AND UP0, UPT, UR19, 0x4, UPT ;  /* 0x000000041300788c */ /* 0x000fe2000bf06070 */
[----:B------:R-:W-:Y:S01]  /*05d0*/  IMAD R2, R0, UR18, RZ ;  /* 0x0000001200027c24 */ /* 0x000fe2000f8e02ff */
[----:B------:R-:W-:-:S04]  /*05e0*/  ULOP3.LUT UR5, UR18, 0x3, URZ, 0xc0, !UPT ;  /* 0x0000000312057892 */ /* 0x000fc8000f8ec0ff */
[----:B------:R-:W-:-:S03]  /*05f0*/  UISETP.NE.AND UP1, UPT, UR5, URZ, UPT ;  /* 0x000000ff0500728c */ /* 0x000fc6000bf25270 */
[----:B------:R-:W-:Y:S08]  /*0600*/  BRA.U !UP0, `(.L_x_4) ;  /* 0x00000001087c7547 */ /* 0x000ff0000b800000 */
[----:B------:R-:W0:Y:S01]  /*0610*/  LDC.64 R6, c[0x0][0x388] ;  /* 0x0000e200ff067b82 */ /* 0x000e220000000a00 */
[----:B------:R-:W1:Y:S01]  /*0620*/  LDCU.64 UR6, c[0x0][0x380] ;  /* 0x00007000ff0677ac */ /* 0x000e620008000a00 */
[----:B------:R-:W-:Y:S02]  /*0630*/  MOV R4, UR4 ;  /* 0x0000000400047c02 */ /* 0x000fe40008000f00 */
[----:B------:R-:W-:Y:S02]  /*0640*/  IADD3 R3, PT, PT, R2, UR4, RZ ;  /* 0x0000000402037c10 */ /* 0x000fe4000fffe0ff */
[----:B------:R-:W-:Y:S01]  /*0650*/  MOV R11, UR18 ;  /* 0x00000012000b7c02 */ /* 0x000fe20008000f00 */
[----:B------:R-:W-:Y:S01]  /*0660*/  IMAD R5, R4, UR18, R13 ;  /* 0x0000001204057c24 */ /* 0x000fe2000f8e020d */
[----:B------:R-:W2:Y:S01]  /*0670*/  LDC.64 R8, c[0x0][0x380] ;  /* 0x0000e000ff087b82 */ /* 0x000ea20000000a00 */
[----:B------:R-:W-:Y:S02]  /*0680*/  IADD3 R14, P0, PT, R2, UR4, RZ ;  /* 0x00000004020e7c10 */ /* 0x000fe4000ff1e0ff */
[----:B------:R-:W-:Y:S01]  /*0690*/  MOV R15, UR18 ;  /* 0x00000012000f7c02 */ /* 0x000fe20008000f00 */
[----:B0-----:R-:W-:-:S04]  /*06a0*/  IMAD.WIDE R6, R5, 0x4, R6 ;  /* 0x0000000405067825 */ /* 0x001fc800078e0206 */
[----:B------:R-:W-:Y:S01]  /*06b0*/  IMAD.WIDE.U32 R10, R11, 0x4, R6 ;  /* 0x000000040b0a7825 */ /* 0x000fe200078e0006 */
[----:B------:R-:W-:Y:S01]  /*06c0*/  MOV R17, UR18 ;  /* 0x0000001200117c02 */ /* 0x000fe20008000f00 */
[----:B------:R-:W3:Y:S02]  /*06d0*/  LDG.E R6, desc[UR16][R6.64] ;  /* 0x0000001006067981 */ /* 0x000ee4000c1e1900 */
[----:B--2---:R-:W-:Y:S01]  /*06e0*/  IMAD.WIDE.U32 R8, R3, 0x4, R8 ;  /* 0x0000000403087825 */ /* 0x004fe200078e0008 */
[----:B------:R-:W-:Y:S02]  /*06f0*/  IADD3.X R3, PT, PT, RZ, RZ, RZ, P0, !PT ;  /* 0x000000ffff037210 */ /* 0x000fe400007fe4ff */
[----:B-1----:R-:W-:-:S03]  /*0700*/  LEA R4, P0, R14, UR6, 0x2 ;  /* 0x000000060e047c11 */ /* 0x002fc6000f8010ff */
[----:B------:R-:W3:Y:S01]  /*0710*/  LDG.E R9, desc[UR16][R8.64] ;  /* 0x0000001008097981 */ /* 0x000ee2000c1e1900 */
[----:B------:R-:W-:Y:S01]  /*0720*/  LEA.HI.X R5, R14, UR7, R3, 0x2, P0 ;  /* 0x000000070e057c11 */ /* 0x000fe200080f1403 */
[----:B------:R-:W-:Y:S02]  /*0730*/  IMAD.WIDE.U32 R14, R15, 0x4, R10 ;  /* 0x000000040f0e7825 */ /* 0x000fe400078e000a */
[----:B------:R-:W2:Y:S04]  /*0740*/  LDG.E R3, desc[UR16][R10.64] ;  /* 0x000000100a037981 */ /* 0x000ea8000c1e1900 */
[----:B------:R-:W2:Y:S01]  /*0750*/  LDG.E R18, desc[UR16][R4.64+0x4] ;  /* 0x0000041004127981 */ /* 0x000ea2000c1e1900 */
[----:B------:R-:W-:-:S03]  /*0760*/  IMAD.WIDE.U32 R16, R17, 0x4, R14 ;  /* 0x0000000411107825 */ /* 0x000fc600078e000e */
[----:B------:R-:W4:Y:S04]  /*0770*/  LDG.E R19, desc[UR16][R14.64] ;  /* 0x000000100e137981 */ /* 0x000f28000c1e1900 */
[----:B------:R-:W4:Y:S04]  /*0780*/  LDG.E R20, desc[UR16][R4.64+0x8] ;  /* 0x0000081004147981 */ /* 0x000f28000c1e1900 */
[----:B------:R-:W5:Y:S04]  /*0790*/  LDG.E R22, desc[UR16][R4.64+0xc] ;  /* 0x00000c1004167981 */ /* 0x000f68000c1e1900 */
[----:B------:R-:W5:Y:S01]  /*07a0*/  LDG.E R16, desc[UR16][R16.64] ;  /* 0x0000001010107981 */ /* 0x000f62000c1e1900 */
[----:B------:R-:W-:Y:S01]  /*07b0*/  UIADD3 UR4, UPT, UPT, UR4, 0x4, URZ ;  /* 0x0000000404047890 */ /* 0x000fe2000fffe0ff */
[----:B---3--:R-:W-:-:S04]  /*07c0*/  FFMA R9, R9, R6, R12 ;  /* 0x0000000609097223 */ /* 0x008fc8000000000c */
[----:B--2---:R-:W-:-:S04]  /*07d0*/  FFMA R3, R18, R3, R9 ;  /* 0x0000000312037223 */ /* 0x004fc80000000009 */
[----:B----4-:R-:W-:-:S04]  /*07e0*/  FFMA R3, R20, R19, R3 ;  /* 0x0000001314037223 */ /* 0x010fc80000000003 */
[----:B-----5:R-:W-:-:S07]  /*07f0*/  FFMA R12, R22, R16, R3 ;  /* 0x00000010160c7223 */ /* 0x020fce0000000003 */
.L_x_4:
[----:B------:R-:W-:Y:S05]  /*0800*/  BRA.U !UP1, `(.L_x_1) ;  /* 0x0000000109a87547 */ /* 0x000fea000b800000 */
[----:B------:R-:W-:Y:S01]  /*0810*/  UISETP.NE.AND UP0, UPT, UR5, 0x1, UPT ;  /* 0x000000010500788c */ /* 0x000fe2000bf05270 */
[----:B------:R-:W-:Y:S01]  /*0820*/  MOV R4, UR4 ;  /* 0x0000000400047c02 */ /* 0x000fe20008000f00 */
[----:B------:R-:W-:Y:S02]  /*0830*/  ULOP3.LUT UR5, UR18, 0x1, URZ, 0xc0, !UPT ;  /* 0x0000000112057892 */ /* 0x000fe4000f8ec0ff */
[----:B------:R-:W-:Y:S02]  /*0840*/  IMAD.U32 R17, RZ, RZ, UR18 ;  /* 0x00000012ff117e24 */ /* 0x000fe4000f8e00ff */
[----:B------:R-:W-:Y:S01]  /*0850*/  UISETP.NE.U32.AND UP1, UPT, UR5, 0x1, UPT ;  /* 0x000000010500788c */ /* 0x000fe2000bf25070 */
[----:B------:R-:W-:-:S04]  /*0860*/  PLOP3.LUT P1, PT, PT, PT, UP0, 0x80, 0x8 ;  /* 0x000000000008781c */ /* 0x000fc80003f2f008 */
[----:B------:R-:W0:Y:S01]  /*0870*/  @UP0 LDCU.128 UR8, c[0x0][0x380] ;  /* 0x00007000ff0807ac */ /* 0x000e220008000c00 */
[----:B------:R-:W-:Y:S01]  /*0880*/  PLOP3.LUT P0, PT, PT, PT, UP1, 0x80, 0x8 ;  /* 0x000000000008781c */ /* 0x000fe20003f0f018 */
[----:B------:R-:W1:Y:S04]  /*0890*/  @UP0 LDCU.64 UR6, c[0x0][0x380] ;  /* 0x00007000ff0607ac */ /* 0x000e680008000a00 */
[----:B------:R-:W2:Y:S03]  /*08a0*/  @!UP1 LDCU.128 UR12, c[0x0][0x380] ;  /* 0x00007000ff0c97ac */ /* 0x000ea60008000c00 */
[C---:B------:R-:W-:Y:S01]  /*08b0*/  @P1 VIADD R3, R2.reuse, UR4 ;  /* 0x0000000402031c36 */ /* 0x040fe20008000000 */
[----:B------:R-:W-:Y:S01]  /*08c0*/  @P1 IADD3 R5, P2, PT, R2, UR4, RZ ;  /* 0x0000000402051c10 */ /* 0x000fe2000ff5e0ff */
[----:B------:R-:W-:-:S03]  /*08d0*/  @UP0 UIADD3 UR4, UPT, UPT, UR4, 0x2, URZ ;  /* 0x0000000204040890 */ /* 0x000fc6000fffe0ff */
[----:B------:R-:W-:Y:S02]  /*08e0*/  @P1 IADD3.X R8, PT, PT, RZ, RZ, RZ, P2, !PT ;  /* 0x000000ffff081210 */ /* 0x000fe400017fe4ff */
[----:B0-----:R-:W-:Y:S02]  /*08f0*/  MOV R14, UR8 ;  /* 0x00000008000e7c02 */ /* 0x001fe40008000f00 */
[----:B------:R-:W-:Y:S02]  /*0900*/  MOV R15, UR9 ;  /* 0x00000009000f7c02 */ /* 0x000fe40008000f00 */
[----:B------:R-:W-:Y:S02]  /*0910*/  MOV R6, UR10 ;  /* 0x0000000a00067c02 */ /* 0x000fe40008000f00 */
[----:B------:R-:W-:Y:S01]  /*0920*/  MOV R7, UR11 ;  /* 0x0000000b00077c02 */ /* 0x000fe20008000f00 */
[----:B------:R-:W-:-:S04]  /*0930*/  @P1 IMAD.WIDE.U32 R14, R3, 0x4, R14 ;  /* 0x00000004030e1825 */ /* 0x000fc800078e000e */
[----:B------:R-:W-:Y:S01]  /*0940*/  @P1 IMAD R3, R4, UR18, R13 ;  /* 0x0000001204031c24 */ /* 0x000fe2000f8e020d */
[----:B-1----:R-:W-:Y:S02]  /*0950*/  @P1 LEA R4, P2, R5, UR6, 0x2 ;  /* 0x0000000605041c11 */ /* 0x002fe4000f8410ff */
[----:B------:R-:W-:Y:S01]  /*0960*/  MOV R18, UR4 ;  /* 0x0000000400127c02 */ /* 0x000fe20008000f00 */
[----:B------:R-:W-:Y:S01]  /*0970*/  @P1 IMAD.WIDE R6, R3, 0x4, R6 ;  /* 0x0000000403061825 */ /* 0x000fe200078e0206 */
[----:B------:R-:W-:Y:S01]  /*0980*/  @P1 LEA.HI.X R5, R5, UR7, R8, 0x2, P2 ;  /* 0x0000000705051c11 */ /* 0x000fe200090f1408 */
[----:B------:R-:W3:Y:S01]  /*0990*/  @P1 LDG.E R3, desc[UR16][R14.64] ;  /* 0x000000100e031981 */ /* 0x000ee2000c1e1900 */
[----:B--2---:R-:W-:Y:S01]  /*09a0*/  MOV R8, UR12 ;  /* 0x0000000c00087c02 */ /* 0x004fe20008000f00 */
[----:B------:R-:W-:Y:S01]  /*09b0*/  @!P0 IMAD R21, R18, UR18, R13 ;  /* 0x0000001212158c24 */ /* 0x000fe2000f8e020d */
[----:B------:R-:W-:Y:S01]  /*09c0*/  MOV R9, UR13 ;  /* 0x0000000d00097c02 */ /* 0x000fe20008000f00 */
[----:B------:R-:W-:Y:S01]  /*09d0*/  @P1 IMAD.WIDE.U32 R16, R17, 0x4, R6 ;  /* 0x0000000411101825 */ /* 0x000fe200078e0006 */
[----:B------:R-:W-:Y:S01]  /*09e0*/  @!P0 IADD3 R19, PT, PT, R2, UR4, RZ ;  /* 0x0000000402138c10 */ /* 0x000fe2000fffe0ff */
[----:B------:R-:W3:Y:S01]  /*09f0*/  @P1 LDG.E R6, desc[UR16][R6.64] ;  /* 0x0000001006061981 */ /* 0x000ee2000c1e1900 */
[----:B------:R-:W-:-:S02]  /*0a00*/  MOV R10, UR14 ;  /* 0x0000000e000a7c02 */ /* 0x000fc40008000f00 */
[----:B------:R-:W-:Y:S01]  /*0a10*/  MOV R11, UR15 ;  /* 0x0000000f000b7c02 */ /* 0x000fe20008000f00 */
[----:B------:R-:W-:Y:S01]  /*0a20*/  @!P0 IMAD.WIDE.U32 R8, R19, 0x4, R8 ;  /* 0x0000000413088825 */ /* 0x000fe200078e0008 */
[----:B------:R-:W2:Y:S03]  /*0a30*/  @P1 LDG.E R16, desc[UR16][R16.64] ;  /* 0x0000001010101981 */ /* 0x000ea6000c1e1900 */
[----:B------:R-:W-:Y:S01]  /*0a40*/  @!P0 IMAD.WIDE R10, R21, 0x4, R10 ;  /* 0x00000004150a8825 */ /* 0x000fe200078e020a */
[----:B------:R-:W2:Y:S04]  /*0a50*/  @P1 LDG.E R4, desc[UR16][R4.64+0x4] ;  /* 0x0000041004041981 */ /* 0x000ea8000c1e1900 */
[----:B------:R-:W4:Y:S04]  /*0a60*/  @!P0 LDG.E R9, desc[UR16][R8.64] ;  /* 0x0000001008098981 */ /* 0x000f28000c1e1900 */
[----:B------:R-:W4:Y:S01]  /*0a70*/  @!P0 LDG.E R10, desc[UR16][R10.64] ;  /* 0x000000100a0a8981 */ /* 0x000f22000c1e1900 */
[----:B---3--:R-:W-:-:S04]  /*0a80*/  @P1 FFMA R3, R3, R6, R12 ;  /* 0x0000000603031223 */ /* 0x008fc8000000000c */
[----:B--2---:R-:W-:-:S04]  /*0a90*/  @P1 FFMA R12, R4, R16, R3 ;  /* 0x00000010040c1223 */ /* 0x004fc80000000003 */
[----:B----4-:R-:W-:-:S07]  /*0aa0*/  @!P0 FFMA R12, R9, R10, R12 ;  /* 0x0000000a090c8223 */ /* 0x010fce000000000c */
.L_x_1:
[----:B------:R-:W-:Y:S05]  /*0ab0*/  BSYNC.RECONVERGENT B0 ;  /* 0x0000000000007941 */ /* 0x000fea0003800200 */
.L_x_0:
[----:B------:R-:W0:Y:S01]  /*0ac0*/  LDC.64 R2, c[0x0][0x390] ;  /* 0x0000e400ff027b82 */ /* 0x000e220000000a00 */
[----:B------:R-:W-:-:S04]  /*0ad0*/  IMAD R13, R0, UR18, R13 ;  /* 0x00000012000d7c24 */ /* 0x000fc8000f8e020d */
[----:B0-----:R-:W-:-:S05]  /*0ae0*/  IMAD.WIDE R2, R13, 0x4, R2 ;  /* 0x000000040d027825 */ /* 0x001fca00078e0202 */
[----:B------:R-:W-:Y:S01]  /*0af0*/  STG.E desc[UR16][R2.64], R12 ;  /* 0x0000000c02007986 */ /* 0x000fe2000c101910 */
[----:B------:R-:W-:Y:S05]  /*0b00*/  EXIT ;  /* 0x000000000000794d */ /* 0x000fea0003800000 */
.L_x_5:
[----:B------:R-:W-:-:S00]  /*0b10*/  BRA `(.L_x_5) ;  /* 0xfffffffc00fc7947 */ /* 0x000fc0000383ffff */
[----:B------:R-:W-:-:S00]  /*0b20*/  NOP ;  /* 0x0000000000007918 */ /* 0x000fc00000000000 */
        /* <DEDUP_REMOVED lines=13> */
.L_x_6:


//--------------------- .nv.shared.reserved.0     --------------------------
	.section	.nv.shared.reserved.0,"aw",@nobits
	.weak		__nv_reservedSMEM_offset_0_alias
	.size		__nv_reservedSMEM_offset_0_alias, 0, 64
	.other		__nv_reservedSMEM_offset_0_alias,@"STO_CUDA_RESERVED_SHARED STV_DEFAULT"
__nv_reservedSMEM_offset_0_alias:
	.zero		0
	.zero		64


//--------------------- .nv.constant0.MatrixMultiplication --------------------------
	.section	.nv.constant0.MatrixMultiplication,"a",@progbits
	.sectionflags	@""
	.align	4
.nv.constant0.MatrixMultiplication:
	.zero		924


//--------------------- SYMBOLS --------------------------

	.type		.nv.reservedSmem.offset0,@object
	.size		.nv.reservedSmem.offset0,0x4
